//
// Generated by NVIDIA NVVM Compiler
//
// Compiler Build ID: CL-36424714
// Cuda compilation tools, release 13.0, V13.0.88
// Based on NVVM 20.0.0
//

.version 9.0
.target sm_100
.address_size 64

	// .globl	_Z16asyncComputationPfif

.visible .entry _Z16asyncComputationPfif(
	.param .u64 .ptr .align 1 _Z16asyncComputationPfif_param_0,
	.param .u32 _Z16asyncComputationPfif_param_1,
	.param .f32 _Z16asyncComputationPfif_param_2
)
{
	.reg .pred 	%p<2>;
	.reg .b32 	%r<6>;
	.reg .b32 	%f<4>;
	.reg .b64 	%rd<5>;

	ld.param.u64 	%rd1, [_Z16asyncComputationPfif_param_0];
	ld.param.u32 	%r2, [_Z16asyncComputationPfif_param_1];
	ld.param.f32 	%f1, [_Z16asyncComputationPfif_param_2];
	mov.u32 	%r3, %ctaid.x;
	mov.u32 	%r4, %ntid.x;
	mov.u32 	%r5, %tid.x;
	mad.lo.s32 	%r1, %r3, %r4, %r5;
	setp.ge.s32 	%p1, %r1, %r2;
	@%p1 bra 	$L__BB0_2;
	cvta.to.global.u64 	%rd2, %rd1;
	mul.wide.s32 	%rd3, %r1, 4;
	add.s64 	%rd4, %rd2, %rd3;
	ld.global.f32 	%f2, [%rd4];
	fma.rn.f32 	%f3, %f1, %f2, 0f3F800000;
	st.global.f32 	[%rd4], %f3;
$L__BB0_2:
	ret;

}


// ===== COMPILED SASS (sm_100) =====

	.target	sm_100

	.elftype	@"ET_EXEC"


//--------------------- .note.nv.tkinfo           --------------------------
	.section	.note.nv.tkinfo,"",@"SHT_NOTE"
	.sectionflags	@"SHF_NOTE_NV_TKINFO"
	.tkinfo
        /*0018*/ 	.word	0x00000002
        /*0030*/ 	.string	""
        /*0030*/ 	.string	"ptxas"
        /*0030*/ 	.string	"Cuda compilation tools, release 13.0, V13.0.88"
        /*0030*/ 	.string	"Build cuda_13.0.r13.0/compiler.36424714_0"
        /*0030*/ 	.string	"-arch sm_100 -m 64 "



//--------------------- .note.nv.cuinfo           --------------------------
	.section	.note.nv.cuinfo,"",@"SHT_NOTE"
	.sectionflags	@"SHF_NOTE_NV_CUINFO"
        /*0018*/ 	.short	0x0002
        /*001a*/ 	.short	0x0064
        /*001c*/ 	.short	0x0082
	.zero		2


//--------------------- .nv.info                  --------------------------
	.section	.nv.info,"",@"SHT_CUDA_INFO"
	.align	4


	//----- nvinfo : EIATTR_REGCOUNT
	.align		4
        /*0000*/ 	.byte	0x04, 0x2f
        /*0002*/ 	.short	(.L_1 - .L_0)
	.align		4
.L_0:
        /*0004*/ 	.word	index@(_Z16asyncComputationPfif)
        /*0008*/ 	.word	0x00000008


	//----- nvinfo : EIATTR_FRAME_SIZE
	.align		4
.L_1:
        /*000c*/ 	.byte	0x04, 0x11
        /*000e*/ 	.short	(.L_3 - .L_2)
	.align		4
.L_2:
        /*0010*/ 	.word	index@(_Z16asyncComputationPfif)
        /*0014*/ 	.word	0x00000000


	//----- nvinfo : EIATTR_MIN_STACK_SIZE
	.align		4
.L_3:
        /*0018*/ 	.byte	0x04, 0x12
        /*001a*/ 	.short	(.L_5 - .L_4)
	.align		4
.L_4:
        /*001c*/ 	.word	index@(_Z16asyncComputationPfif)
        /*0020*/ 	.word	0x00000000
.L_5:


//--------------------- .nv.compat                --------------------------
	.section	.nv.compat,"",@"SHT_CUDA_COMPAT_INFO"
	.align	4
        /*0000*/ 	.byte	0x02, 0x09, 0x00, 0x00, 0x02, 0x02, 0x01, 0x00, 0x02, 0x05, 0x05, 0x00, 0x03, 0x07, 0x01, 0x01
        /*0010*/ 	.byte	0x02, 0x03, 0x00, 0x00, 0x02, 0x06, 0x01, 0x00, 0x04, 0x0b, 0x08, 0x00, 0x09, 0x00, 0x00, 0x00
        /*0020*/ 	.byte	0x00, 0x00, 0x00, 0x00


//--------------------- .nv.info._Z16asyncComputationPfif --------------------------
	.section	.nv.info._Z16asyncComputationPfif,"",@"SHT_CUDA_INFO"
	.sectionflags	@""
	.align	4


	//----- nvinfo : EIATTR_CUDA_API_VERSION
	.align		4
        /*0000*/ 	.byte	0x04, 0x37
        /*0002*/ 	.short	(.L_7 - .L_6)
.L_6:
        /*0004*/ 	.word	0x00000082


	//----- nvinfo : EIATTR_KPARAM_INFO
	.align		4
.L_7:
        /*0008*/ 	.byte	0x04, 0x17
        /*000a*/ 	.short	(.L_9 - .L_8)
.L_8:
        /*000c*/ 	.word	0x00000000
        /*0010*/ 	.short	0x0002
        /*0012*/ 	.short	0x000c
        /*0014*/ 	.byte	0x00, 0xf0, 0x11, 0x00


	//----- nvinfo : EIATTR_KPARAM_INFO
	.align		4
.L_9:
        /*0018*/ 	.byte	0x04, 0x17
        /*001a*/ 	.short	(.L_11 - .L_10)
.L_10:
        /*001c*/ 	.word	0x00000000
        /*0020*/ 	.short	0x0001
        /*0022*/ 	.short	0x0008
        /*0024*/ 	.byte	0x00, 0xf0, 0x11, 0x00


	//----- nvinfo : EIATTR_KPARAM_INFO
	.align		4
.L_11:
        /*0028*/ 	.byte	0x04, 0x17
        /*002a*/ 	.short	(.L_13 - .L_12)
.L_12:
        /*002c*/ 	.word	0x00000000
        /*0030*/ 	.short	0x0000
        /*0032*/ 	.short	0x0000
        /*0034*/ 	.byte	0x00, 0xf5, 0x21, 0x00


	//----- nvinfo : EIATTR_SPARSE_MMA_MASK
	.align		4
.L_13:
        /*0038*/ 	.byte	0x03, 0x50
        /*003a*/ 	.short	0x0000


	//----- nvinfo : EIATTR_MAXREG_COUNT
	.align		4
        /*003c*/ 	.byte	0x03, 0x1b
        /*003e*/ 	.short	0x00ff


	//----- nvinfo : EIATTR_MERCURY_ISA_VERSION
	.align		4
        /*0040*/ 	.byte	0x03, 0x5f
        /*0042*/ 	.short	0x0101


	//----- nvinfo : EIATTR_VRC_CTA_INIT_COUNT
	.align		4
        /*0044*/ 	.byte	0x02, 0x4a
	.zero		1
	.zero		1


	//----- nvinfo : EIATTR_EXIT_INSTR_OFFSETS
	.align		4
        /*0048*/ 	.byte	0x04, 0x1c
        /*004a*/ 	.short	(.L_15 - .L_14)


	//   ....[0]....
.L_14:
        /*004c*/ 	.word	0x00000070


	//   ....[1]....
        /*0050*/ 	.word	0x000000f0


	//----- nvinfo : EIATTR_CBANK_PARAM_SIZE
	.align		4
.L_15:
        /*0054*/ 	.byte	0x03, 0x19
        /*0056*/ 	.short	0x0010


	//----- nvinfo : EIATTR_PARAM_CBANK
	.align		4
        /*0058*/ 	.byte	0x04, 0x0a
        /*005a*/ 	.short	(.L_17 - .L_16)
	.align		4
.L_16:
        /*005c*/ 	.word	index@(.nv.constant0._Z16asyncComputationPfif)
        /*0060*/ 	.short	0x0380
        /*0062*/ 	.short	0x0010


	//----- nvinfo : EIATTR_SW_WAR
	.align		4
.L_17:
        /*0064*/ 	.byte	0x04, 0x36
        /*0066*/ 	.short	(.L_19 - .L_18)
.L_18:
        /*0068*/ 	.word	0x00000008
.L_19:


//--------------------- .nv.callgraph             --------------------------
	.section	.nv.callgraph,"",@"SHT_CUDA_CALLGRAPH"
	.align	4
	.sectionentsize	8
	.align		4
        /*0000*/ 	.word	0x00000000
	.align		4
        /*0004*/ 	.word	0xffffffff
	.align		4
        /*0008*/ 	.word	0x00000000
	.align		4
        /*000c*/ 	.word	0xfffffffe
	.align		4
        /*0010*/ 	.word	0x00000000
	.align		4
        /*0014*/ 	.word	0xfffffffd
	.align		4
        /*0018*/ 	.word	0x00000000
	.align		4
        /*001c*/ 	.word	0xfffffffc


//--------------------- .text._Z16asyncComputationPfif --------------------------
	.section	.text._Z16asyncComputationPfif,"ax",@progbits
	.align	128
        .global         _Z16asyncComputationPfif
        .type           _Z16asyncComputationPfif,@function
        .size           _Z16asyncComputationPfif,(.L_x_1 - _Z16asyncComputationPfif)
        .other          _Z16asyncComputationPfif,@"STO_CUDA_ENTRY STV_DEFAULT"
_Z16asyncComputationPfif:
.text._Z16asyncComputationPfif:
[----:B------:R-:W-:Y:S01]  /*0000*/  LDC R1, c[0x0][0x37c] ;  /* 0x0000df00ff017b82 */ /* 0x000fe20000000800 */
[----:B------:R-:W0:Y:S07]  /*0010*/  S2R R0, SR_TID.X ;  /* 0x0000000000007919 */ /* 0x000e2e0000002100 */
[----:B------:R-:W0:Y:S01]  /*0020*/  S2UR UR4, SR_CTAID.X ;  /* 0x00000000000479c3 */ /* 0x000e220000002500 */
[----:B------:R-:W1:Y:S07]  /*0030*/  LDCU UR5, c[0x0][0x388] ;  /* 0x00007100ff0577ac */ /* 0x000e6e0008000800 */
[----:B------:R-:W0:Y:S02]  /*0040*/  LDC R5, c[0x0][0x360] ;  /* 0x0000d800ff057b82 */ /* 0x000e240000000800 */
[----:B0-----:R-:W-:-:S05]  /*0050*/  IMAD R5, R5, UR4, R0 ;  /* 0x0000000405057c24 */ /* 0x001fca000f8e0200 */
[----:B-1----:R-:W-:-:S13]  /*0060*/  ISETP.GE.AND P0, PT, R5, UR5, PT ;  /* 0x0000000505007c0c */ /* 0x002fda000bf06270 */
[----:B------:R-:W-:Y:S05]  /*0070*/  @P0 EXIT ;  /* 0x000000000000094d */ /* 0x000fea0003800000 */
[----:B------:R-:W0:Y:S01]  /*0080*/  LDC.64 R2, c[0x0][0x380] ;  /* 0x0000e000ff027b82 */ /* 0x000e220000000a00 */
[----:B------:R-:W1:Y:S01]  /*0090*/  LDCU.64 UR4, c[0x0][0x358] ;  /* 0x00006b00ff0477ac */ /* 0x000e620008000a00 */
[----:B0-----:R-:W-:-:S06]  /*00a0*/  IMAD.WIDE R2, R5, 0x4, R2 ;  /* 0x0000000405027825 */ /* 0x001fcc00078e0202 */
[----:B------:R-:W0:Y:S01]  /*00b0*/  LDC R5, c[0x0][0x38c] ;  /* 0x0000e300ff057b82 */ /* 0x000e220000000800 */
[----:B-1----:R-:W0:Y:S02]  /*00c0*/  LDG.E R0, desc[UR4][R2.64] ;  /* 0x0000000402007981 */ /* 0x002e24000c1e1900 */
[----:B0-----:R-:W-:-:S05]  /*00d0*/  FFMA R5, R0, R5, 1 ;  /* 0x3f80000000057423 */ /* 0x001fca0000000005 */
[----:B------:R-:W-:Y:S01]  /*00e0*/  STG.E desc[UR4][R2.64], R5 ;  /* 0x0000000502007986 */ /* 0x000fe2000c101904 */
[----:B------:R-:W-:Y:S05]  /*00f0*/  EXIT ;  /* 0x000000000000794d */ /* 0x000fea0003800000 */
.L_x_0:
[----:B------:R-:W-:-:S00]  /*0100*/  BRA `(.L_x_0) ;  /* 0xfffffffc00fc7947 */ /* 0x000fc0000383ffff */
[----:B------:R-:W-:-:S00]  /*0110*/  NOP ;  /* 0x0000000000007918 */ /* 0x000fc00000000000 */
        /* <DEDUP_REMOVED lines=14> */
.L_x_1:


//--------------------- .nv.shared.reserved.0     --------------------------
	.section	.nv.shared.reserved.0,"aw",@nobits
	.weak		__nv_reservedSMEM_offset_0_alias
	.size		__nv_reservedSMEM_offset_0_alias, 0, 64
	.other		__nv_reservedSMEM_offset_0_alias,@"STO_CUDA_RESERVED_SHARED STV_DEFAULT"
__nv_reservedSMEM_offset_0_alias:
	.zero		0
	.zero		64


//--------------------- .nv.constant0._Z16asyncComputationPfif --------------------------
	.section	.nv.constant0._Z16asyncComputationPfif,"a",@progbits
	.sectionflags	@""
	.align	4
.nv.constant0._Z16asyncComputationPfif:
	.zero		912


//--------------------- SYMBOLS --------------------------

	.type		.nv.reservedSmem.offset0,@object
	.size		.nv.reservedSmem.offset0,0x4
